//
// Generated by NVIDIA NVVM Compiler
//
// Compiler Build ID: CL-36424714
// Cuda compilation tools, release 13.0, V13.0.88
// Based on NVVM 20.0.0
//

.version 9.0
.target sm_100
.address_size 64

	// .globl	_Z12loss_scalingPKdPd

.visible .entry _Z12loss_scalingPKdPd(
	.param .u64 .ptr .align 1 _Z12loss_scalingPKdPd_param_0,
	.param .u64 .ptr .align 1 _Z12loss_scalingPKdPd_param_1
)
{
	.reg .pred 	%p<2>;
	.reg .b32 	%r<2>;
	.reg .b64 	%rd<9>;
	.reg .b64 	%fd<8>;

	ld.param.u64 	%rd2, [_Z12loss_scalingPKdPd_param_0];
	ld.param.u64 	%rd1, [_Z12loss_scalingPKdPd_param_1];
	cvta.to.global.u64 	%rd3, %rd2;
	mov.u32 	%r1, %tid.x;
	mul.wide.u32 	%rd4, %r1, 8;
	add.s64 	%rd5, %rd3, %rd4;
	ld.global.f64 	%fd1, [%rd5];
	setp.leu.f64 	%p1, %fd1, 0d3F50624DD2F1A9FC;
	mov.f64 	%fd7, 0d3FF8000000000000;
	@%p1 bra 	$L__BB0_2;
	mov.f64 	%fd5, 0d3F40624DD2F1A9FC;
	div.rn.f64 	%fd6, %fd5, %fd1;
	add.f64 	%fd7, %fd6, 0d3FF0000000000000;
$L__BB0_2:
	cvta.to.global.u64 	%rd6, %rd1;
	add.s64 	%rd8, %rd6, %rd4;
	st.global.f64 	[%rd8], %fd7;
	ret;

}


// ===== COMPILED SASS (sm_100) =====

	.target	sm_100

	.elftype	@"ET_EXEC"


//--------------------- .note.nv.tkinfo           --------------------------
	.section	.note.nv.tkinfo,"",@"SHT_NOTE"
	.sectionflags	@"SHF_NOTE_NV_TKINFO"
	.tkinfo
        /*0018*/ 	.word	0x00000002
        /*0030*/ 	.string	""
        /*0030*/ 	.string	"ptxas"
        /*0030*/ 	.string	"Cuda compilation tools, release 13.0, V13.0.88"
        /*0030*/ 	.string	"Build cuda_13.0.r13.0/compiler.36424714_0"
        /*0030*/ 	.string	"-arch sm_100 -m 64 "



//--------------------- .note.nv.cuinfo           --------------------------
	.section	.note.nv.cuinfo,"",@"SHT_NOTE"
	.sectionflags	@"SHF_NOTE_NV_CUINFO"
        /*0018*/ 	.short	0x0002
        /*001a*/ 	.short	0x0064
        /*001c*/ 	.short	0x0082
	.zero		2


//--------------------- .nv.info                  --------------------------
	.section	.nv.info,"",@"SHT_CUDA_INFO"
	.align	4


	//----- nvinfo : EIATTR_REGCOUNT
	.align		4
        /*0000*/ 	.byte	0x04, 0x2f
        /*0002*/ 	.short	(.L_1 - .L_0)
	.align		4
.L_0:
        /*0004*/ 	.word	index@(_Z12loss_scalingPKdPd)
        /*0008*/ 	.word	0x00000015


	//----- nvinfo : EIATTR_FRAME_SIZE
	.align		4
.L_1:
        /*000c*/ 	.byte	0x04, 0x11
        /*000e*/ 	.short	(.L_3 - .L_2)
	.align		4
.L_2:
        /*0010*/ 	.word	index@($__internal_0_$__cuda_sm20_div_rn_f64_full)
        /*0014*/ 	.word	0x00000000


	//----- nvinfo : EIATTR_FRAME_SIZE
	.align		4
.L_3:
        /*0018*/ 	.byte	0x04, 0x11
        /*001a*/ 	.short	(.L_5 - .L_4)
	.align		4
.L_4:
        /*001c*/ 	.word	index@(_Z12loss_scalingPKdPd)
        /*0020*/ 	.word	0x00000000


	//----- nvinfo : EIATTR_MIN_STACK_SIZE
	.align		4
.L_5:
        /*0024*/ 	.byte	0x04, 0x12
        /*0026*/ 	.short	(.L_7 - .L_6)
	.align		4
.L_6:
        /*0028*/ 	.word	index@(_Z12loss_scalingPKdPd)
        /*002c*/ 	.word	0x00000000
.L_7:


//--------------------- .nv.compat                --------------------------
	.section	.nv.compat,"",@"SHT_CUDA_COMPAT_INFO"
	.align	4
        /*0000*/ 	.byte	0x02, 0x09, 0x00, 0x00, 0x02, 0x02, 0x01, 0x00, 0x02, 0x05, 0x05, 0x00, 0x03, 0x07, 0x01, 0x01
        /*0010*/ 	.byte	0x02, 0x03, 0x00, 0x00, 0x02, 0x06, 0x01, 0x00, 0x04, 0x0b, 0x08, 0x00, 0x01, 0x00, 0x00, 0x00
        /*0020*/ 	.byte	0x00, 0x00, 0x00, 0x00


//--------------------- .nv.info._Z12loss_scalingPKdPd --------------------------
	.section	.nv.info._Z12loss_scalingPKdPd,"",@"SHT_CUDA_INFO"
	.sectionflags	@""
	.align	4


	//----- nvinfo : EIATTR_CUDA_API_VERSION
	.align		4
        /*0000*/ 	.byte	0x04, 0x37
        /*0002*/ 	.short	(.L_9 - .L_8)
.L_8:
        /*0004*/ 	.word	0x00000082


	//----- nvinfo : EIATTR_KPARAM_INFO
	.align		4
.L_9:
        /*0008*/ 	.byte	0x04, 0x17
        /*000a*/ 	.short	(.L_11 - .L_10)
.L_10:
        /*000c*/ 	.word	0x00000000
        /*0010*/ 	.short	0x0001
        /*0012*/ 	.short	0x0008
        /*0014*/ 	.byte	0x00, 0xf5, 0x21, 0x00


	//----- nvinfo : EIATTR_KPARAM_INFO
	.align		4
.L_11:
        /*0018*/ 	.byte	0x04, 0x17
        /*001a*/ 	.short	(.L_13 - .L_12)
.L_12:
        /*001c*/ 	.word	0x00000000
        /*0020*/ 	.short	0x0000
        /*0022*/ 	.short	0x0000
        /*0024*/ 	.byte	0x00, 0xf5, 0x21, 0x00


	//----- nvinfo : EIATTR_SPARSE_MMA_MASK
	.align		4
.L_13:
        /*0028*/ 	.byte	0x03, 0x50
        /*002a*/ 	.short	0x0000


	//----- nvinfo : EIATTR_MAXREG_COUNT
	.align		4
        /*002c*/ 	.byte	0x03, 0x1b
        /*002e*/ 	.short	0x00ff


	//----- nvinfo : EIATTR_MERCURY_ISA_VERSION
	.align		4
        /*0030*/ 	.byte	0x03, 0x5f
        /*0032*/ 	.short	0x0101


	//----- nvinfo : EIATTR_VRC_CTA_INIT_COUNT
	.align		4
        /*0034*/ 	.byte	0x02, 0x4a
	.zero		1
	.zero		1


	//----- nvinfo : EIATTR_EXIT_INSTR_OFFSETS
	.align		4
        /*0038*/ 	.byte	0x04, 0x1c
        /*003a*/ 	.short	(.L_15 - .L_14)


	//   ....[0]....
.L_14:
        /*003c*/ 	.word	0x00000250


	//----- nvinfo : EIATTR_CRS_STACK_SIZE
	.align		4
.L_15:
        /*0040*/ 	.byte	0x04, 0x1e
        /*0042*/ 	.short	(.L_17 - .L_16)
.L_16:
        /*0044*/ 	.word	0x00000000


	//----- nvinfo : EIATTR_CBANK_PARAM_SIZE
	.align		4
.L_17:
        /*0048*/ 	.byte	0x03, 0x19
        /*004a*/ 	.short	0x0010


	//----- nvinfo : EIATTR_PARAM_CBANK
	.align		4
        /*004c*/ 	.byte	0x04, 0x0a
        /*004e*/ 	.short	(.L_19 - .L_18)
	.align		4
.L_18:
        /*0050*/ 	.word	index@(.nv.constant0._Z12loss_scalingPKdPd)
        /*0054*/ 	.short	0x0380
        /*0056*/ 	.short	0x0010


	//----- nvinfo : EIATTR_SW_WAR
	.align		4
.L_19:
        /*0058*/ 	.byte	0x04, 0x36
        /*005a*/ 	.short	(.L_21 - .L_20)
.L_20:
        /*005c*/ 	.word	0x00000008
.L_21:


//--------------------- .nv.callgraph             --------------------------
	.section	.nv.callgraph,"",@"SHT_CUDA_CALLGRAPH"
	.align	4
	.sectionentsize	8
	.align		4
        /*0000*/ 	.word	0x00000000
	.align		4
        /*0004*/ 	.word	0xffffffff
	.align		4
        /*0008*/ 	.word	0x00000000
	.align		4
        /*000c*/ 	.word	0xfffffffe
	.align		4
        /*0010*/ 	.word	0x00000000
	.align		4
        /*0014*/ 	.word	0xfffffffd
	.align		4
        /*0018*/ 	.word	0x00000000
	.align		4
        /*001c*/ 	.word	0xfffffffc


//--------------------- .text._Z12loss_scalingPKdPd --------------------------
	.section	.text._Z12loss_scalingPKdPd,"ax",@progbits
	.align	128
        .global         _Z12loss_scalingPKdPd
        .type           _Z12loss_scalingPKdPd,@function
        .size           _Z12loss_scalingPKdPd,(.L_x_9 - _Z12loss_scalingPKdPd)
        .other          _Z12loss_scalingPKdPd,@"STO_CUDA_ENTRY STV_DEFAULT"
_Z12loss_scalingPKdPd:
.text._Z12loss_scalingPKdPd:
[----:B------:R-:W-:Y:S01]  /*0000*/  LDC R1, c[0x0][0x37c] ;  /* 0x0000df00ff017b82 */ /* 0x000fe20000000800 */
[----:B------:R-:W0:Y:S07]  /*0010*/  S2R R0, SR_TID.X ;  /* 0x0000000000007919 */ /* 0x000e2e0000002100 */
[----:B------:R-:W0:Y:S01]  /*0020*/  LDC.64 R4, c[0x0][0x380] ;  /* 0x0000e000ff047b82 */ /* 0x000e220000000a00 */
[----:B------:R-:W1:Y:S01]  /*0030*/  LDCU.64 UR4, c[0x0][0x358] ;  /* 0x00006b00ff0477ac */ /* 0x000e620008000a00 */
[----:B0-----:R-:W-:-:S06]  /*0040*/  IMAD.WIDE.U32 R4, R0, 0x8, R4 ;  /* 0x0000000800047825 */ /* 0x001fcc00078e0004 */
[----:B-1----:R-:W2:Y:S01]  /*0050*/  LDG.E.64 R4, desc[UR4][R4.64] ;  /* 0x0000000404047981 */ /* 0x002ea2000c1e1b00 */
[----:B------:R-:W-:Y:S01]  /*0060*/  UMOV UR6, 0xd2f1a9fc ;  /* 0xd2f1a9fc00067882 */ /* 0x000fe20000000000 */
[----:B------:R-:W-:Y:S01]  /*0070*/  UMOV UR7, 0x3f50624d ;  /* 0x3f50624d00077882 */ /* 0x000fe20000000000 */
[----:B------:R-:W-:Y:S01]  /*0080*/  BSSY.RECONVERGENT B0, `(.L_x_0) ;  /* 0x0000019000007945 */ /* 0x000fe20003800200 */
[----:B------:R-:W-:Y:S02]  /*0090*/  IMAD.MOV.U32 R2, RZ, RZ, 0x0 ;  /* 0x00000000ff027424 */ /* 0x000fe400078e00ff */
[----:B------:R-:W-:Y:S01]  /*00a0*/  IMAD.MOV.U32 R3, RZ, RZ, 0x3ff80000 ;  /* 0x3ff80000ff037424 */ /* 0x000fe200078e00ff */
[----:B--2---:R-:W-:-:S14]  /*00b0*/  DSETP.GT.AND P0, PT, R4, UR6, PT ;  /* 0x0000000604007e2a */ /* 0x004fdc000bf04000 */
[----:B------:R-:W-:Y:S05]  /*00c0*/  @!P0 BRA `(.L_x_1) ;  /* 0x0000000000508947 */ /* 0x000fea0003800000 */
[----:B------:R-:W0:Y:S01]  /*00d0*/  MUFU.RCP64H R3, R5 ;  /* 0x0000000500037308 */ /* 0x000e220000001800 */
[----:B------:R-:W-:Y:S01]  /*00e0*/  IMAD.MOV.U32 R2, RZ, RZ, 0x1 ;  /* 0x00000001ff027424 */ /* 0x000fe200078e00ff */
[----:B------:R-:W-:Y:S01]  /*00f0*/  UMOV UR6, 0xd2f1a9fc ;  /* 0xd2f1a9fc00067882 */ /* 0x000fe20000000000 */
[----:B------:R-:W-:Y:S01]  /*0100*/  UMOV UR7, 0x3f40624d ;  /* 0x3f40624d00077882 */ /* 0x000fe20000000000 */
[----:B------:R-:W-:Y:S03]  /*0110*/  BSSY.RECONVERGENT B1, `(.L_x_2) ;  /* 0x000000e000017945 */ /* 0x000fe60003800200 */
[----:B0-----:R-:W-:-:S08]  /*0120*/  DFMA R6, -R4, R2, 1 ;  /* 0x3ff000000406742b */ /* 0x001fd00000000102 */
[----:B------:R-:W-:-:S08]  /*0130*/  DFMA R6, R6, R6, R6 ;  /* 0x000000060606722b */ /* 0x000fd00000000006 */
[----:B------:R-:W-:-:S08]  /*0140*/  DFMA R6, R2, R6, R2 ;  /* 0x000000060206722b */ /* 0x000fd00000000002 */
[----:B------:R-:W-:-:S08]  /*0150*/  DFMA R2, -R4, R6, 1 ;  /* 0x3ff000000402742b */ /* 0x000fd00000000106 */
[----:B------:R-:W-:-:S08]  /*0160*/  DFMA R2, R6, R2, R6 ;  /* 0x000000020602722b */ /* 0x000fd00000000006 */
[----:B------:R-:W-:-:S08]  /*0170*/  DMUL R6, R2, UR6 ;  /* 0x0000000602067c28 */ /* 0x000fd00008000000 */
[----:B------:R-:W-:-:S08]  /*0180*/  DFMA R8, -R4, R6, UR6 ;  /* 0x0000000604087e2b */ /* 0x000fd00008000106 */
[----:B------:R-:W-:-:S10]  /*0190*/  DFMA R2, R2, R8, R6 ;  /* 0x000000080202722b */ /* 0x000fd40000000006 */
[----:B------:R-:W-:-:S05]  /*01a0*/  FFMA R6, RZ, R5, R3 ;  /* 0x00000005ff067223 */ /* 0x000fca0000000003 */
[----:B------:R-:W-:-:S13]  /*01b0*/  FSETP.GT.AND P0, PT, |R6|, 1.469367938527859385e-39, PT ;  /* 0x001000000600780b */ /* 0x000fda0003f04200 */
[----:B------:R-:W-:Y:S05]  /*01c0*/  @P0 BRA `(.L_x_3) ;  /* 0x0000000000080947 */ /* 0x000fea0003800000 */
[----:B------:R-:W-:-:S07]  /*01d0*/  MOV R6, 0x1f0 ;  /* 0x000001f000067802 */ /* 0x000fce0000000f00 */
[----:B------:R-:W-:Y:S05]  /*01e0*/  CALL.REL.NOINC `($__internal_0_$__cuda_sm20_div_rn_f64_full) ;  /* 0x00000000001c7944 */ /* 0x000fea0003c00000 */
.L_x_3:
[----:B------:R-:W-:Y:S05]  /*01f0*/  BSYNC.RECONVERGENT B1 ;  /* 0x0000000000017941 */ /* 0x000fea0003800200 */
.L_x_2:
[----:B------:R-:W-:-:S11]  /*0200*/  DADD R2, R2, 1 ;  /* 0x3ff0000002027429 */ /* 0x000fd60000000000 */
.L_x_1:
[----:B------:R-:W-:Y:S05]  /*0210*/  BSYNC.RECONVERGENT B0 ;  /* 0x0000000000007941 */ /* 0x000fea0003800200 */
.L_x_0:
[----:B------:R-:W0:Y:S02]  /*0220*/  LDC.64 R4, c[0x0][0x388] ;  /* 0x0000e200ff047b82 */ /* 0x000e240000000a00 */
[----:B0-----:R-:W-:-:S05]  /*0230*/  IMAD.WIDE.U32 R4, R0, 0x8, R4 ;  /* 0x0000000800047825 */ /* 0x001fca00078e0004 */
[----:B------:R-:W-:Y:S01]  /*0240*/  STG.E.64 desc[UR4][R4.64], R2 ;  /* 0x0000000204007986 */ /* 0x000fe2000c101b04 */
[----:B------:R-:W-:Y:S05]  /*0250*/  EXIT ;  /* 0x000000000000794d */ /* 0x000fea0003800000 */
        .weak           $__internal_0_$__cuda_sm20_div_rn_f64_full
        .type           $__internal_0_$__cuda_sm20_div_rn_f64_full,@function
        .size           $__internal_0_$__cuda_sm20_div_rn_f64_full,(.L_x_9 - $__internal_0_$__cuda_sm20_div_rn_f64_full)
$__internal_0_$__cuda_sm20_div_rn_f64_full:
[C---:B------:R-:W-:Y:S01]  /*0260*/  FSETP.GEU.AND P0, PT, |R5|.reuse, 1.469367938527859385e-39, PT ;  /* 0x001000000500780b */ /* 0x040fe20003f0e200 */
[----:B------:R-:W-:Y:S01]  /*0270*/  IMAD.MOV.U32 R8, RZ, RZ, 0x1 ;  /* 0x00000001ff087424 */ /* 0x000fe200078e00ff */
[C---:B------:R-:W-:Y:S01]  /*0280*/  LOP3.LUT R2, R5.reuse, 0x800fffff, RZ, 0xc0, !PT ;  /* 0x800fffff05027812 */ /* 0x040fe200078ec0ff */
[----:B------:R-:W-:Y:S01]  /*0290*/  IMAD.MOV.U32 R7, RZ, RZ, 0x1ca00000 ;  /* 0x1ca00000ff077424 */ /* 0x000fe200078e00ff */
[----:B------:R-:W-:Y:S01]  /*02a0*/  LOP3.LUT R14, R5, 0x7ff00000, RZ, 0xc0, !PT ;  /* 0x7ff00000050e7812 */ /* 0x000fe200078ec0ff */
[----:B------:R-:W-:Y:S01]  /*02b0*/  IMAD.MOV.U32 R17, RZ, RZ, 0x3f400000 ;  /* 0x3f400000ff117424 */ /* 0x000fe200078e00ff */
[----:B------:R-:W-:Y:S01]  /*02c0*/  LOP3.LUT R3, R2, 0x3ff00000, RZ, 0xfc, !PT ;  /* 0x3ff0000002037812 */ /* 0x000fe200078efcff */
[----:B------:R-:W-:Y:S01]  /*02d0*/  IMAD.MOV.U32 R2, RZ, RZ, R4 ;  /* 0x000000ffff027224 */ /* 0x000fe200078e0004 */
[----:B------:R-:W-:Y:S01]  /*02e0*/  ISETP.LE.U32.AND P1, PT, R14, 0x3f400000, PT ;  /* 0x3f4000000e00780c */ /* 0x000fe20003f23070 */
[----:B------:R-:W-:Y:S01]  /*02f0*/  IMAD.MOV.U32 R16, RZ, RZ, R14 ;  /* 0x000000ffff107224 */ /* 0x000fe200078e000e */
[----:B------:R-:W-:Y:S01]  /*0300*/  BSSY.RECONVERGENT B2, `(.L_x_4) ;  /* 0x0000042000027945 */ /* 0x000fe20003800200 */
[----:B------:R-:W-:Y:S01]  /*0310*/  VIADD R18, R17, 0xffffffff ;  /* 0xffffffff11127836 */ /* 0x000fe20000000000 */
[----:B------:R-:W-:Y:S01]  /*0320*/  SEL R12, R7, 0x63400000, !P1 ;  /* 0x63400000070c7807 */ /* 0x000fe20004800000 */
[----:B------:R-:W-:-:S06]  /*0330*/  @!P0 DMUL R2, R4, 8.98846567431157953865e+307 ;  /* 0x7fe0000004028828 */ /* 0x000fcc0000000000 */
[----:B------:R-:W0:Y:S04]  /*0340*/  MUFU.RCP64H R9, R3 ;  /* 0x0000000300097308 */ /* 0x000e280000001800 */
[----:B------:R-:W-:Y:S02]  /*0350*/  @!P0 LOP3.LUT R16, R3, 0x7ff00000, RZ, 0xc0, !PT ;  /* 0x7ff0000003108812 */ /* 0x000fe400078ec0ff */
[----:B------:R-:W-:-:S03]  /*0360*/  ISETP.GT.U32.AND P0, PT, R18, 0x7feffffe, PT ;  /* 0x7feffffe1200780c */ /* 0x000fc60003f04070 */
[----:B------:R-:W-:-:S05]  /*0370*/  VIADD R18, R16, 0xffffffff ;  /* 0xffffffff10127836 */ /* 0x000fca0000000000 */
[----:B------:R-:W-:Y:S01]  /*0380*/  ISETP.GT.U32.OR P0, PT, R18, 0x7feffffe, P0 ;  /* 0x7feffffe1200780c */ /* 0x000fe20000704470 */
[----:B0-----:R-:W-:-:S08]  /*0390*/  DFMA R10, R8, -R2, 1 ;  /* 0x3ff00000080a742b */ /* 0x001fd00000000802 */
[----:B------:R-:W-:-:S08]  /*03a0*/  DFMA R10, R10, R10, R10 ;  /* 0x0000000a0a0a722b */ /* 0x000fd0000000000a */
[----:B------:R-:W-:-:S08]  /*03b0*/  DFMA R10, R8, R10, R8 ;  /* 0x0000000a080a722b */ /* 0x000fd00000000008 */
[----:B------:R-:W-:-:S08]  /*03c0*/  DFMA R8, R10, -R2, 1 ;  /* 0x3ff000000a08742b */ /* 0x000fd00000000802 */
[----:B------:R-:W-:Y:S01]  /*03d0*/  DFMA R10, R10, R8, R10 ;  /* 0x000000080a0a722b */ /* 0x000fe2000000000a */
[----:B------:R-:W-:Y:S01]  /*03e0*/  LOP3.LUT R9, R12, 0x624d, RZ, 0xfc, !PT ;  /* 0x0000624d0c097812 */ /* 0x000fe200078efcff */
[----:B------:R-:W-:-:S06]  /*03f0*/  IMAD.MOV.U32 R8, RZ, RZ, -0x2d0e5604 ;  /* 0xd2f1a9fcff087424 */ /* 0x000fcc00078e00ff */
[----:B------:R-:W-:-:S08]  /*0400*/  DMUL R12, R10, R8 ;  /* 0x000000080a0c7228 */ /* 0x000fd00000000000 */
[----:B------:R-:W-:-:S08]  /*0410*/  DFMA R14, R12, -R2, R8 ;  /* 0x800000020c0e722b */ /* 0x000fd00000000008 */
[----:B------:R-:W-:Y:S01]  /*0420*/  DFMA R10, R10, R14, R12 ;  /* 0x0000000e0a0a722b */ /* 0x000fe2000000000c */
[----:B------:R-:W-:Y:S10]  /*0430*/  @P0 BRA `(.L_x_5) ;  /* 0x0000000000740947 */ /* 0x000ff40003800000 */
[----:B------:R-:W-:Y:S01]  /*0440*/  LOP3.LUT R14, R5, 0x7ff00000, RZ, 0xc0, !PT ;  /* 0x7ff00000050e7812 */ /* 0x000fe200078ec0ff */
[----:B------:R-:W-:-:S03]  /*0450*/  IMAD.MOV.U32 R12, RZ, RZ, 0x3f400000 ;  /* 0x3f400000ff0c7424 */ /* 0x000fc600078e00ff */
[----:B------:R-:W-:Y:S01]  /*0460*/  ISETP.LE.U32.AND P0, PT, R14, 0x3f400000, PT ;  /* 0x3f4000000e00780c */ /* 0x000fe20003f03070 */
[----:B------:R-:W-:Y:S02]  /*0470*/  IMAD.MOV R13, RZ, RZ, -R14 ;  /* 0x000000ffff0d7224 */ /* 0x000fe400078e0a0e */
[----:B------:R-:W-:Y:S01]  /*0480*/  IMAD.MOV.U32 R14, RZ, RZ, RZ ;  /* 0x000000ffff0e7224 */ /* 0x000fe200078e00ff */
[----:B------:R-:W-:Y:S02]  /*0490*/  SEL R7, R7, 0x63400000, !P0 ;  /* 0x6340000007077807 */ /* 0x000fe40004000000 */
[----:B------:R-:W-:-:S04]  /*04a0*/  VIADDMNMX R12, R13, R12, 0xb9600000, !PT ;  /* 0xb96000000d0c7446 */ /* 0x000fc8000780010c */
[----:B------:R-:W-:-:S05]  /*04b0*/  VIMNMX R12, PT, PT, R12, 0x46a00000, PT ;  /* 0x46a000000c0c7848 */ /* 0x000fca0003fe0100 */
[----:B------:R-:W-:-:S04]  /*04c0*/  IMAD.IADD R7, R12, 0x1, -R7 ;  /* 0x000000010c077824 */ /* 0x000fc800078e0a07 */
[----:B------:R-:W-:-:S06]  /*04d0*/  VIADD R15, R7, 0x7fe00000 ;  /* 0x7fe00000070f7836 */ /* 0x000fcc0000000000 */
[----:B------:R-:W-:-:S10]  /*04e0*/  DMUL R12, R10, R14 ;  /* 0x0000000e0a0c7228 */ /* 0x000fd40000000000 */
[----:B------:R-:W-:-:S13]  /*04f0*/  FSETP.GTU.AND P0, PT, |R13|, 1.469367938527859385e-39, PT ;  /* 0x001000000d00780b */ /* 0x000fda0003f0c200 */
[----:B------:R-:W-:Y:S05]  /*0500*/  @P0 BRA `(.L_x_6) ;  /* 0x0000000000840947 */ /* 0x000fea0003800000 */
[----:B------:R-:W-:Y:S01]  /*0510*/  DFMA R2, R10, -R2, R8 ;  /* 0x800000020a02722b */ /* 0x000fe20000000008 */
[----:B------:R-:W-:-:S09]  /*0520*/  IMAD.MOV.U32 R14, RZ, RZ, RZ ;  /* 0x000000ffff0e7224 */ /* 0x000fd200078e00ff */
[C---:B------:R-:W-:Y:S02]  /*0530*/  FSETP.NEU.AND P0, PT, R3.reuse, RZ, PT ;  /* 0x000000ff0300720b */ /* 0x040fe40003f0d000 */
[----:B------:R-:W-:-:S04]  /*0540*/  LOP3.LUT R5, R3, 0x80000000, R5, 0x48, !PT ;  /* 0x8000000003057812 */ /* 0x000fc800078e4805 */
[----:B------:R-:W-:-:S07]  /*0550*/  LOP3.LUT R15, R5, R15, RZ, 0xfc, !PT ;  /* 0x0000000f050f7212 */ /* 0x000fce00078efcff */
[----:B------:R-:W-:Y:S05]  /*0560*/  @!P0 BRA `(.L_x_6) ;  /* 0x00000000006c8947 */ /* 0x000fea0003800000 */
[----:B------:R-:W-:Y:S01]  /*0570*/  IMAD.MOV R3, RZ, RZ, -R7 ;  /* 0x000000ffff037224 */ /* 0x000fe200078e0a07 */
[----:B------:R-:W-:Y:S01]  /*0580*/  IADD3 R7, PT, PT, -R7, -0x43300000, RZ ;  /* 0xbcd0000007077810 */ /* 0x000fe20007ffe1ff */
[----:B------:R-:W-:-:S06]  /*0590*/  IMAD.MOV.U32 R2, RZ, RZ, RZ ;  /* 0x000000ffff027224 */ /* 0x000fcc00078e00ff */
[----:B------:R-:W-:Y:S02]  /*05a0*/  DFMA R2, R12, -R2, R10 ;  /* 0x800000020c02722b */ /* 0x000fe4000000000a */
[----:B------:R-:W-:-:S08]  /*05b0*/  DMUL.RP R10, R10, R14 ;  /* 0x0000000e0a0a7228 */ /* 0x000fd00000008000 */
[----:B------:R-:W-:Y:S02]  /*05c0*/  FSETP.NEU.AND P0, PT, |R3|, R7, PT ;  /* 0x000000070300720b */ /* 0x000fe40003f0d200 */
[----:B------:R-:W-:Y:S02]  /*05d0*/  LOP3.LUT R5, R11, R5, RZ, 0x3c, !PT ;  /* 0x000000050b057212 */ /* 0x000fe400078e3cff */
[----:B------:R-:W-:Y:S02]  /*05e0*/  FSEL R12, R10, R12, !P0 ;  /* 0x0000000c0a0c7208 */ /* 0x000fe40004000000 */
[----:B------:R-:W-:Y:S01]  /*05f0*/  FSEL R13, R5, R13, !P0 ;  /* 0x0000000d050d7208 */ /* 0x000fe20004000000 */
[----:B------:R-:W-:Y:S06]  /*0600*/  BRA `(.L_x_6) ;  /* 0x0000000000447947 */ /* 0x000fec0003800000 */
.L_x_5:
[----:B------:R-:W-:-:S14]  /*0610*/  DSETP.NAN.AND P0, PT, R4, R4, PT ;  /* 0x000000040400722a */ /* 0x000fdc0003f08000 */
[----:B------:R-:W-:Y:S05]  /*0620*/  @P0 BRA `(.L_x_7) ;  /* 0x0000000000340947 */ /* 0x000fea0003800000 */
[----:B------:R-:W-:Y:S01]  /*0630*/  ISETP.NE.AND P0, PT, R17, R16, PT ;  /* 0x000000101100720c */ /* 0x000fe20003f05270 */
[----:B------:R-:W-:Y:S02]  /*0640*/  IMAD.MOV.U32 R12, RZ, RZ, 0x0 ;  /* 0x00000000ff0c7424 */ /* 0x000fe400078e00ff */
[----:B------:R-:W-:-:S10]  /*0650*/  IMAD.MOV.U32 R13, RZ, RZ, -0x80000 ;  /* 0xfff80000ff0d7424 */ /* 0x000fd400078e00ff */
[----:B------:R-:W-:Y:S05]  /*0660*/  @!P0 BRA `(.L_x_6) ;  /* 0x00000000002c8947 */ /* 0x000fea0003800000 */
[----:B------:R-:W-:Y:S02]  /*0670*/  ISETP.NE.AND P0, PT, R17, 0x7ff00000, PT ;  /* 0x7ff000001100780c */ /* 0x000fe40003f05270 */
[----:B------:R-:W-:Y:S02]  /*0680*/  LOP3.LUT R4, R5, 0x3f40624d, RZ, 0x3c, !PT ;  /* 0x3f40624d05047812 */ /* 0x000fe400078e3cff */
[----:B------:R-:W-:Y:S02]  /*0690*/  ISETP.EQ.OR P0, PT, R16, RZ, !P0 ;  /* 0x000000ff1000720c */ /* 0x000fe40004702670 */
[----:B------:R-:W-:-:S11]  /*06a0*/  LOP3.LUT R13, R4, 0x80000000, RZ, 0xc0, !PT ;  /* 0x80000000040d7812 */ /* 0x000fd600078ec0ff */
[----:B------:R-:W-:Y:S01]  /*06b0*/  @P0 LOP3.LUT R2, R13, 0x7ff00000, RZ, 0xfc, !PT ;  /* 0x7ff000000d020812 */ /* 0x000fe200078efcff */
[----:B------:R-:W-:Y:S02]  /*06c0*/  @!P0 IMAD.MOV.U32 R12, RZ, RZ, RZ ;  /* 0x000000ffff0c8224 */ /* 0x000fe400078e00ff */
[----:B------:R-:W-:Y:S02]  /*06d0*/  @P0 IMAD.MOV.U32 R12, RZ, RZ, RZ ;  /* 0x000000ffff0c0224 */ /* 0x000fe400078e00ff */
[----:B------:R-:W-:Y:S01]  /*06e0*/  @P0 IMAD.MOV.U32 R13, RZ, RZ, R2 ;  /* 0x000000ffff0d0224 */ /* 0x000fe200078e0002 */
[----:B------:R-:W-:Y:S06]  /*06f0*/  BRA `(.L_x_6) ;  /* 0x0000000000087947 */ /* 0x000fec0003800000 */
.L_x_7:
[----:B------:R-:W-:Y:S01]  /*0700*/  LOP3.LUT R13, R5, 0x80000, RZ, 0xfc, !PT ;  /* 0x00080000050d7812 */ /* 0x000fe200078efcff */
[----:B------:R-:W-:-:S07]  /*0710*/  IMAD.MOV.U32 R12, RZ, RZ, R4 ;  /* 0x000000ffff0c7224 */ /* 0x000fce00078e0004 */
.L_x_6:
[----:B------:R-:W-:Y:S05]  /*0720*/  BSYNC.RECONVERGENT B2 ;  /* 0x0000000000027941 */ /* 0x000fea0003800200 */
.L_x_4:
[----:B------:R-:W-:Y:S02]  /*0730*/  IMAD.MOV.U32 R7, RZ, RZ, 0x0 ;  /* 0x00000000ff077424 */ /* 0x000fe400078e00ff */
[----:B------:R-:W-:Y:S02]  /*0740*/  IMAD.MOV.U32 R2, RZ, RZ, R12 ;  /* 0x000000ffff027224 */ /* 0x000fe400078e000c */
[----:B------:R-:W-:Y:S01]  /*0750*/  IMAD.MOV.U32 R3, RZ, RZ, R13 ;  /* 0x000000ffff037224 */ /* 0x000fe200078e000d */
[----:B------:R-:W-:Y:S06]  /*0760*/  RET.REL.NODEC R6 `(_Z12loss_scalingPKdPd) ;  /* 0xfffffff806247950 */ /* 0x000fec0003c3ffff */
.L_x_8:
[----:B------:R-:W-:-:S00]  /*0770*/  BRA `(.L_x_8) ;  /* 0xfffffffc00fc7947 */ /* 0x000fc0000383ffff */
[----:B------:R-:W-:-:S00]  /*0780*/  NOP ;  /* 0x0000000000007918 */ /* 0x000fc00000000000 */
[----:B------:R-:W-:-:S00]  /*0790*/  NOP ;  /* 0x0000000000007918 */ /* 0x000fc00000000000 */
[----:B------:R-:W-:-:S00]  /*07a0*/  NOP ;  /* 0x0000000000007918 */ /* 0x000fc00000000000 */
[----:B------:R-:W-:-:S00]  /*07b0*/  NOP ;  /* 0x0000000000007918 */ /* 0x000fc00000000000 */
[----:B------:R-:W-:-:S00]  /*07c0*/  NOP ;  /* 0x0000000000007918 */ /* 0x000fc00000000000 */
[----:B------:R-:W-:-:S00]  /*07d0*/  NOP ;  /* 0x0000000000007918 */ /* 0x000fc00000000000 */
[----:B------:R-:W-:-:S00]  /*07e0*/  NOP ;  /* 0x0000000000007918 */ /* 0x000fc00000000000 */
[----:B------:R-:W-:-:S00]  /*07f0*/  NOP ;  /* 0x0000000000007918 */ /* 0x000fc00000000000 */
.L_x_9:


//--------------------- .nv.shared.reserved.0     --------------------------
	.section	.nv.shared.reserved.0,"aw",@nobits
	.weak		__nv_reservedSMEM_offset_0_alias
	.size		__nv_reservedSMEM_offset_0_alias, 0, 64
	.other		__nv_reservedSMEM_offset_0_alias,@"STO_CUDA_RESERVED_SHARED STV_DEFAULT"
__nv_reservedSMEM_offset_0_alias:
	.zero		0
	.zero		64


//--------------------- .nv.constant0._Z12loss_scalingPKdPd --------------------------
	.section	.nv.constant0._Z12loss_scalingPKdPd,"a",@progbits
	.sectionflags	@""
	.align	4
.nv.constant0._Z12loss_scalingPKdPd:
	.zero		912


//--------------------- SYMBOLS --------------------------

	.type		.nv.reservedSmem.offset0,@object
	.size		.nv.reservedSmem.offset0,0x4
